	.headerflags	@"EF_CUDA_TEXMODE_UNIFIED EF_CUDA_64BIT_ADDRESS EF_CUDA_ACCELERATORS EF_CUDA_SM90 EF_CUDA_VIRTUAL_SM(EF_CUDA_SM90)"
	.elftype	@"ET_EXEC"


//--------------------- .nv.info                  --------------------------
	.section	.nv.info,"",@"SHT_CUDA_INFO"
	.align	4


	//----- nvinfo : EIATTR_REGCOUNT
	.align		4
        /*0000*/ 	.byte	0x04, 0x2f
        /*0002*/ 	.short	(.L_1 - .L_0)
	.align		4
.L_0:
        /*0004*/ 	.word	index@(triton_poi_fused_ne_0)
        /*0008*/ 	.word	0x0000000a


	//----- nvinfo : EIATTR_MIN_STACK_SIZE
	.align		4
.L_1:
        /*000c*/ 	.byte	0x04, 0x12
        /*000e*/ 	.short	(.L_3 - .L_2)
	.align		4
.L_2:
        /*0010*/ 	.word	index@(triton_poi_fused_ne_0)
        /*0014*/ 	.word	0x00000000


	//----- nvinfo : EIATTR_FRAME_SIZE
	.align		4
.L_3:
        /*0018*/ 	.byte	0x04, 0x11
        /*001a*/ 	.short	(.L_5 - .L_4)
	.align		4
.L_4:
        /*001c*/ 	.word	index@(triton_poi_fused_ne_0)
        /*0020*/ 	.word	0x00000000


	//----- nvinfo : EIATTR_MIN_STACK_SIZE
	.align		4
.L_5:
        /*0024*/ 	.byte	0x04, 0x12
        /*0026*/ 	.short	(.L_7 - .L_6)
	.align		4
.L_6:
        /*0028*/ 	.word	index@(triton_poi_fused_ne_0)
        /*002c*/ 	.word	0x00000000
.L_7:


//--------------------- .nv.info.triton_poi_fused_ne_0 --------------------------
	.section	.nv.info.triton_poi_fused_ne_0,"",@"SHT_CUDA_INFO"
	.sectionflags	@""
	.align	4


	//----- nvinfo : EIATTR_CUDA_API_VERSION
	.align		4
        /*0000*/ 	.byte	0x04, 0x37
        /*0002*/ 	.short	(.L_9 - .L_8)
.L_8:
        /*0004*/ 	.word	0x0000007c


	//----- nvinfo : EIATTR_KPARAM_INFO
	.align		4
.L_9:
        /*0008*/ 	.byte	0x04, 0x17
        /*000a*/ 	.short	(.L_11 - .L_10)
.L_10:
        /*000c*/ 	.word	0x00000000
        /*0010*/ 	.short	0x0002
        /*0012*/ 	.short	0x0010
        /*0014*/ 	.byte	0x00, 0xf0, 0x11, 0x00


	//----- nvinfo : EIATTR_KPARAM_INFO
	.align		4
.L_11:
        /*0018*/ 	.byte	0x04, 0x17
        /*001a*/ 	.short	(.L_13 - .L_12)
.L_12:
        /*001c*/ 	.word	0x00000000
        /*0020*/ 	.short	0x0001
        /*0022*/ 	.short	0x0008
        /*0024*/ 	.byte	0x00, 0xf4, 0x21, 0x00


	//----- nvinfo : EIATTR_KPARAM_INFO
	.align		4
.L_13:
        /*0028*/ 	.byte	0x04, 0x17
        /*002a*/ 	.short	(.L_15 - .L_14)
.L_14:
        /*002c*/ 	.word	0x00000000
        /*0030*/ 	.short	0x0000
        /*0032*/ 	.short	0x0000
        /*0034*/ 	.byte	0x00, 0xf4, 0x21, 0x00


	//----- nvinfo : EIATTR_SPARSE_MMA_MASK
	.align		4
.L_15:
        /*0038*/ 	.byte	0x03, 0x50
        /*003a*/ 	.short	0x0000


	//----- nvinfo : EIATTR_MAXREG_COUNT
	.align		4
        /*003c*/ 	.byte	0x03, 0x1b
        /*003e*/ 	.short	0x00ff


	//----- nvinfo : EIATTR_EXIT_INSTR_OFFSETS
	.align		4
        /*0040*/ 	.byte	0x04, 0x1c
        /*0042*/ 	.short	(.L_17 - .L_16)


	//   ....[0]....
.L_16:
        /*0044*/ 	.word	0x00000140


	//   ....[1]....
        /*0048*/ 	.word	0x00000160


	//----- nvinfo : EIATTR_REQNTID
	.align		4
.L_17:
        /*004c*/ 	.byte	0x04, 0x10
        /*004e*/ 	.short	(.L_19 - .L_18)
.L_18:
        /*0050*/ 	.word	0x00000080
        /*0054*/ 	.word	0x00000001
        /*0058*/ 	.word	0x00000001


	//----- nvinfo : EIATTR_CBANK_PARAM_SIZE
	.align		4
.L_19:
        /*005c*/ 	.byte	0x03, 0x19
        /*005e*/ 	.short	0x0014


	//----- nvinfo : EIATTR_PARAM_CBANK
	.align		4
        /*0060*/ 	.byte	0x04, 0x0a
        /*0062*/ 	.short	(.L_21 - .L_20)
	.align		4
.L_20:
        /*0064*/ 	.word	index@(.nv.constant0.triton_poi_fused_ne_0)
        /*0068*/ 	.short	0x0210
        /*006a*/ 	.short	0x0014


	//----- nvinfo : EIATTR_SW_WAR
	.align		4
.L_21:
        /*006c*/ 	.byte	0x04, 0x36
        /*006e*/ 	.short	(.L_23 - .L_22)
.L_22:
        /*0070*/ 	.word	0x00000008
.L_23:


//--------------------- .nv.callgraph             --------------------------
	.section	.nv.callgraph,"",@"SHT_CUDA_CALLGRAPH"
	.align	4
	.sectionentsize	8
	.align		4
        /*0000*/ 	.word	0x00000000
	.align		4
        /*0004*/ 	.word	0xffffffff
	.align		4
        /*0008*/ 	.word	0x00000000
	.align		4
        /*000c*/ 	.word	0xfffffffe
	.align		4
        /*0010*/ 	.word	0x00000000
	.align		4
        /*0014*/ 	.word	0xfffffffd
	.align		4
        /*0018*/ 	.word	0x00000000
	.align		4
        /*001c*/ 	.word	0xfffffffc


//--------------------- .text.triton_poi_fused_ne_0 --------------------------
	.section	.text.triton_poi_fused_ne_0,"ax",@progbits
	.align	128
        .global         triton_poi_fused_ne_0
        .type           triton_poi_fused_ne_0,@function
        .size           triton_poi_fused_ne_0,(.L_x_1 - triton_poi_fused_ne_0)
        .other          triton_poi_fused_ne_0,@"STO_CUDA_ENTRY STV_DEFAULT"
triton_poi_fused_ne_0:
.text.triton_poi_fused_ne_0:
[----:B------:R-:W0:Y:S02]  /*0000*/  LDC R1, c[0x0][0x28] ;  /* 0x00000a00ff017b82 */ /* 0x000e240000000800 */
[----:B------:R-:W1:Y:S01]  /*0010*/  S2R R0, SR_TID.X ;  /* 0x0000000000007919 */ /* 0x000e620000002100 */
[----:B------:R-:W2:Y:S01]  /*0020*/  LDC.64 R2, c[0x0][0x210] ;  /* 0x00008400ff027b82 */ /* 0x000ea20000000a00 */
[----:B------:R-:W-:Y:S01]  /*0030*/  CS2R R6, SRZ ;  /* 0x0000000000067805 */ /* 0x000fe2000001ff00 */
[----:B------:R-:W-:Y:S01]  /*0040*/  ULDC.64 UR4, c[0x0][0x208] ;  /* 0x0000820000047ab9 */ /* 0x000fe20000000a00 */
[----:B------:R-:W3:Y:S01]  /*0050*/  S2R R5, SR_CTAID.X ;  /* 0x0000000000057919 */ /* 0x000ee20000002500 */
[----:B------:R-:W-:Y:S01]  /*0060*/  ULDC.64 UR6, c[0x0][0x218] ;  /* 0x0000860000067ab9 */ /* 0x000fe20000000a00 */
[----:B-1----:R-:W-:-:S05]  /*0070*/  IMAD.SHL.U32 R0, R0, 0x2, RZ ;  /* 0x0000000200007824 */ /* 0x002fca00078e00ff */
[----:B------:R-:W-:-:S05]  /*0080*/  LOP3.LUT R0, R0, 0xfe, RZ, 0xc0, !PT ;  /* 0x000000fe00007812 */ /* 0x000fca00078ec0ff */
[----:B---3--:R-:W-:-:S04]  /*0090*/  IMAD R5, R5, 0x100, R0 ;  /* 0x0000010005057824 */ /* 0x008fc800078e0200 */
[C---:B--2---:R-:W-:Y:S01]  /*00a0*/  IMAD.WIDE R2, R5.reuse, 0x4, R2 ;  /* 0x0000000405027825 */ /* 0x044fe200078e0202 */
[----:B------:R-:W-:-:S13]  /*00b0*/  ISETP.GE.AND P2, PT, R5, 0x100, PT ;  /* 0x000001000500780c */ /* 0x000fda0003f46270 */
[----:B------:R-:W2:Y:S01]  /*00c0*/  @!P2 LDG.E.64 R6, desc[UR4][R2.64] ;  /* 0x000000040206a981 */ /* 0x000ea2000c1e1b00 */
[----:B------:R-:W-:-:S04]  /*00d0*/  IADD3 R4, P3, R5, UR6, RZ ;  /* 0x0000000605047c10 */ /* 0x000fc8000ff7e0ff */
[----:B------:R-:W-:Y:S02]  /*00e0*/  LEA.HI.X.SX32 R5, R5, UR7, 0x1, P3 ;  /* 0x0000000705057c11 */ /* 0x000fe400098f0eff */
[----:B--2---:R-:W-:Y:S02]  /*00f0*/  FSETP.NEU.AND P1, PT, R6, -100, PT ;  /* 0xc2c800000600780b */ /* 0x004fe40003f2d000 */
[----:B------:R-:W-:Y:S02]  /*0100*/  FSETP.NEU.AND P0, PT, R7, -100, PT ;  /* 0xc2c800000700780b */ /* 0x000fe40003f0d000 */
[----:B------:R-:W-:Y:S02]  /*0110*/  SEL R0, RZ, 0x1, !P1 ;  /* 0x00000001ff007807 */ /* 0x000fe40004800000 */
[----:B------:R-:W-:-:S05]  /*0120*/  SEL R7, RZ, 0x100, !P0 ;  /* 0x00000100ff077807 */ /* 0x000fca0004000000 */
[----:B------:R-:W-:Y:S01]  /*0130*/  IMAD.IADD R7, R0, 0x1, R7 ;  /* 0x0000000100077824 */ /* 0x000fe200078e0207 */
[----:B------:R-:W-:Y:S06]  /*0140*/  @P2 EXIT ;  /* 0x000000000000294d */ /* 0x000fec0003800000 */
[----:B------:R-:W-:Y:S01]  /*0150*/  STG.E.U16 desc[UR4][R4.64], R7 ;  /* 0x0000000704007986 */ /* 0x000fe2000c101504 */
[----:B------:R-:W-:Y:S05]  /*0160*/  EXIT ;  /* 0x000000000000794d */ /* 0x000fea0003800000 */
.L_x_0:
[----:B------:R-:W-:-:S00]  /*0170*/  BRA `(.L_x_0) ;  /* 0xfffffffc00fc7947 */ /* 0x000fc0000383ffff */
[----:B------:R-:W-:-:S00]  /*0180*/  NOP ;  /* 0x0000000000007918 */ /* 0x000fc00000000000 */
[----:B------:R-:W-:-:S00]  /*0190*/  NOP ;  /* 0x0000000000007918 */ /* 0x000fc00000000000 */
[----:B------:R-:W-:-:S00]  /*01a0*/  NOP ;  /* 0x0000000000007918 */ /* 0x000fc00000000000 */
[----:B------:R-:W-:-:S00]  /*01b0*/  NOP ;  /* 0x0000000000007918 */ /* 0x000fc00000000000 */
[----:B------:R-:W-:-:S00]  /*01c0*/  NOP ;  /* 0x0000000000007918 */ /* 0x000fc00000000000 */
[----:B------:R-:W-:-:S00]  /*01d0*/  NOP ;  /* 0x0000000000007918 */ /* 0x000fc00000000000 */
[----:B------:R-:W-:-:S00]  /*01e0*/  NOP ;  /* 0x0000000000007918 */ /* 0x000fc00000000000 */
[----:B------:R-:W-:-:S00]  /*01f0*/  NOP ;  /* 0x0000000000007918 */ /* 0x000fc00000000000 */
.L_x_1:


//--------------------- .nv.constant0.triton_poi_fused_ne_0 --------------------------
	.section	.nv.constant0.triton_poi_fused_ne_0,"a",@progbits
	.sectionflags	@""
	.align	4
.nv.constant0.triton_poi_fused_ne_0:
	.zero		548
